//
// Generated by NVIDIA NVVM Compiler
//
// Compiler Build ID: CL-36424714
// Cuda compilation tools, release 13.0, V13.0.88
// Based on NVVM 20.0.0
//

.version 9.0
.target sm_100
.address_size 64

	// .globl	_Z9transposePfS_
// _ZZ10transpose2PfS_E4tile has been demoted

.visible .entry _Z9transposePfS_(
	.param .u64 .ptr .align 1 _Z9transposePfS__param_0,
	.param .u64 .ptr .align 1 _Z9transposePfS__param_1
)
{
	.reg .pred 	%p<4>;
	.reg .b32 	%r<19>;
	.reg .b32 	%f<5>;
	.reg .b64 	%rd<15>;

	ld.param.u64 	%rd1, [_Z9transposePfS__param_0];
	ld.param.u64 	%rd2, [_Z9transposePfS__param_1];
	mov.u32 	%r3, %ctaid.x;
	shl.b32 	%r4, %r3, 5;
	mov.u32 	%r5, %tid.x;
	add.s32 	%r1, %r4, %r5;
	mov.u32 	%r6, %ctaid.y;
	shl.b32 	%r7, %r6, 5;
	mov.u32 	%r8, %tid.y;
	add.s32 	%r9, %r7, %r8;
	setp.gt.s32 	%p1, %r1, 20479;
	setp.gt.u32 	%p2, %r9, 20479;
	or.pred  	%p3, %p1, %p2;
	@%p3 bra 	$L__BB0_2;
	mov.u32 	%r10, %nctaid.x;
	shl.b32 	%r11, %r10, 5;
	cvta.to.global.u64 	%rd3, %rd2;
	cvta.to.global.u64 	%rd4, %rd1;
	mad.lo.s32 	%r12, %r1, %r11, %r9;
	mad.lo.s32 	%r13, %r9, %r11, %r1;
	mul.wide.s32 	%rd5, %r13, 4;
	add.s64 	%rd6, %rd3, %rd5;
	ld.global.f32 	%f1, [%rd6];
	mul.wide.s32 	%rd7, %r12, 4;
	add.s64 	%rd8, %rd4, %rd7;
	st.global.f32 	[%rd8], %f1;
	shl.b32 	%r14, %r10, 8;
	add.s32 	%r15, %r13, %r14;
	mul.wide.s32 	%rd9, %r15, 4;
	add.s64 	%rd10, %rd3, %rd9;
	ld.global.f32 	%f2, [%rd10];
	st.global.f32 	[%rd8+32], %f2;
	shl.b32 	%r16, %r10, 9;
	add.s32 	%r17, %r13, %r16;
	mul.wide.s32 	%rd11, %r17, 4;
	add.s64 	%rd12, %rd3, %rd11;
	ld.global.f32 	%f3, [%rd12];
	st.global.f32 	[%rd8+64], %f3;
	add.s32 	%r18, %r17, %r14;
	mul.wide.s32 	%rd13, %r18, 4;
	add.s64 	%rd14, %rd3, %rd13;
	ld.global.f32 	%f4, [%rd14];
	st.global.f32 	[%rd8+96], %f4;
$L__BB0_2:
	ret;

}
	// .globl	_Z10transpose2PfS_
.visible .entry _Z10transpose2PfS_(
	.param .u64 .ptr .align 1 _Z10transpose2PfS__param_0,
	.param .u64 .ptr .align 1 _Z10transpose2PfS__param_1
)
{
	.reg .pred 	%p<4>;
	.reg .b32 	%r<32>;
	.reg .b32 	%f<9>;
	.reg .b64 	%rd<21>;
	// demoted variable
	.shared .align 4 .b8 _ZZ10transpose2PfS_E4tile[4224];
	ld.param.u64 	%rd1, [_Z10transpose2PfS__param_0];
	ld.param.u64 	%rd2, [_Z10transpose2PfS__param_1];
	mov.u32 	%r7, %ctaid.x;
	shl.b32 	%r1, %r7, 5;
	mov.u32 	%r2, %tid.x;
	add.s32 	%r3, %r1, %r2;
	mov.u32 	%r8, %ctaid.y;
	shl.b32 	%r4, %r8, 5;
	mov.u32 	%r5, %tid.y;
	add.s32 	%r9, %r4, %r5;
	setp.gt.s32 	%p1, %r3, 20479;
	setp.gt.u32 	%p2, %r9, 20479;
	or.pred  	%p3, %p1, %p2;
	@%p3 bra 	$L__BB1_2;
	mov.u32 	%r10, %nctaid.x;
	shl.b32 	%r11, %r10, 5;
	cvta.to.global.u64 	%rd3, %rd1;
	cvta.to.global.u64 	%rd4, %rd2;
	shl.b32 	%r12, %r2, 2;
	mov.u32 	%r13, _ZZ10transpose2PfS_E4tile;
	add.s32 	%r14, %r13, %r12;
	mad.lo.s32 	%r15, %r9, %r11, %r3;
	mul.wide.s32 	%rd5, %r15, 4;
	add.s64 	%rd6, %rd4, %rd5;
	ld.global.f32 	%f1, [%rd6];
	mad.lo.s32 	%r16, %r5, 132, %r14;
	st.shared.f32 	[%r16], %f1;
	shl.b32 	%r17, %r10, 8;
	add.s32 	%r18, %r15, %r17;
	mul.wide.s32 	%rd7, %r18, 4;
	add.s64 	%rd8, %rd4, %rd7;
	ld.global.f32 	%f2, [%rd8];
	st.shared.f32 	[%r16+1056], %f2;
	shl.b32 	%r19, %r10, 9;
	add.s32 	%r20, %r15, %r19;
	mul.wide.s32 	%rd9, %r20, 4;
	add.s64 	%rd10, %rd4, %rd9;
	ld.global.f32 	%f3, [%rd10];
	st.shared.f32 	[%r16+2112], %f3;
	add.s32 	%r21, %r20, %r17;
	mul.wide.s32 	%rd11, %r21, 4;
	add.s64 	%rd12, %rd4, %rd11;
	ld.global.f32 	%f4, [%rd12];
	st.shared.f32 	[%r16+3168], %f4;
	bar.sync 	0;
	add.s32 	%r22, %r4, %r2;
	add.s32 	%r23, %r1, %r5;
	shl.b32 	%r24, %r2, 7;
	add.s32 	%r25, %r14, %r24;
	shl.b32 	%r26, %r5, 2;
	add.s32 	%r27, %r25, %r26;
	ld.shared.f32 	%f5, [%r27];
	mad.lo.s32 	%r28, %r23, %r11, %r22;
	mul.wide.s32 	%rd13, %r28, 4;
	add.s64 	%rd14, %rd3, %rd13;
	st.global.f32 	[%rd14], %f5;
	ld.shared.f32 	%f6, [%r27+32];
	add.s32 	%r29, %r28, %r17;
	mul.wide.s32 	%rd15, %r29, 4;
	add.s64 	%rd16, %rd3, %rd15;
	st.global.f32 	[%rd16], %f6;
	ld.shared.f32 	%f7, [%r27+64];
	add.s32 	%r30, %r28, %r19;
	mul.wide.s32 	%rd17, %r30, 4;
	add.s64 	%rd18, %rd3, %rd17;
	st.global.f32 	[%rd18], %f7;
	ld.shared.f32 	%f8, [%r27+96];
	add.s32 	%r31, %r30, %r17;
	mul.wide.s32 	%rd19, %r31, 4;
	add.s64 	%rd20, %rd3, %rd19;
	st.global.f32 	[%rd20], %f8;
$L__BB1_2:
	ret;

}


// ===== COMPILED SASS (sm_100) =====

	.target	sm_100

	.elftype	@"ET_EXEC"


//--------------------- .note.nv.tkinfo           --------------------------
	.section	.note.nv.tkinfo,"",@"SHT_NOTE"
	.sectionflags	@"SHF_NOTE_NV_TKINFO"
	.tkinfo
        /*0018*/ 	.word	0x00000002
        /*0030*/ 	.string	""
        /*0030*/ 	.string	"ptxas"
        /*0030*/ 	.string	"Cuda compilation tools, release 13.0, V13.0.88"
        /*0030*/ 	.string	"Build cuda_13.0.r13.0/compiler.36424714_0"
        /*0030*/ 	.string	"-arch sm_100 -m 64 "



//--------------------- .note.nv.cuinfo           --------------------------
	.section	.note.nv.cuinfo,"",@"SHT_NOTE"
	.sectionflags	@"SHF_NOTE_NV_CUINFO"
        /*0018*/ 	.short	0x0002
        /*001a*/ 	.short	0x0064
        /*001c*/ 	.short	0x0082
	.zero		2


//--------------------- .nv.info                  --------------------------
	.section	.nv.info,"",@"SHT_CUDA_INFO"
	.align	4


	//----- nvinfo : EIATTR_REGCOUNT
	.align		4
        /*0000*/ 	.byte	0x04, 0x2f
        /*0002*/ 	.short	(.L_1 - .L_0)
	.align		4
.L_0:
        /*0004*/ 	.word	index@(_Z9transposePfS_)
        /*0008*/ 	.word	0x00000010


	//----- nvinfo : EIATTR_FRAME_SIZE
	.align		4
.L_1:
        /*000c*/ 	.byte	0x04, 0x11
        /*000e*/ 	.short	(.L_3 - .L_2)
	.align		4
.L_2:
        /*0010*/ 	.word	index@(_Z9transposePfS_)
        /*0014*/ 	.word	0x00000000


	//----- nvinfo : EIATTR_REGCOUNT
	.align		4
.L_3:
        /*0018*/ 	.byte	0x04, 0x2f
        /*001a*/ 	.short	(.L_5 - .L_4)
	.align		4
.L_4:
        /*001c*/ 	.word	index@(_Z10transpose2PfS_)
        /*0020*/ 	.word	0x00000018


	//----- nvinfo : EIATTR_FRAME_SIZE
	.align		4
.L_5:
        /*0024*/ 	.byte	0x04, 0x11
        /*0026*/ 	.short	(.L_7 - .L_6)
	.align		4
.L_6:
        /*0028*/ 	.word	index@(_Z10transpose2PfS_)
        /*002c*/ 	.word	0x00000000


	//----- nvinfo : EIATTR_MIN_STACK_SIZE
	.align		4
.L_7:
        /*0030*/ 	.byte	0x04, 0x12
        /*0032*/ 	.short	(.L_9 - .L_8)
	.align		4
.L_8:
        /*0034*/ 	.word	index@(_Z10transpose2PfS_)
        /*0038*/ 	.word	0x00000000


	//----- nvinfo : EIATTR_MIN_STACK_SIZE
	.align		4
.L_9:
        /*003c*/ 	.byte	0x04, 0x12
        /*003e*/ 	.short	(.L_11 - .L_10)
	.align		4
.L_10:
        /*0040*/ 	.word	index@(_Z9transposePfS_)
        /*0044*/ 	.word	0x00000000
.L_11:


//--------------------- .nv.compat                --------------------------
	.section	.nv.compat,"",@"SHT_CUDA_COMPAT_INFO"
	.align	4
        /*0000*/ 	.byte	0x02, 0x09, 0x00, 0x00, 0x02, 0x02, 0x01, 0x00, 0x02, 0x05, 0x05, 0x00, 0x03, 0x07, 0x01, 0x01
        /*0010*/ 	.byte	0x02, 0x03, 0x00, 0x00, 0x02, 0x06, 0x01, 0x00, 0x04, 0x0b, 0x08, 0x00, 0x09, 0x00, 0x00, 0x00
        /*0020*/ 	.byte	0x00, 0x00, 0x00, 0x00


//--------------------- .nv.info._Z10transpose2PfS_ --------------------------
	.section	.nv.info._Z10transpose2PfS_,"",@"SHT_CUDA_INFO"
	.sectionflags	@""
	.align	4


	//----- nvinfo : EIATTR_CUDA_API_VERSION
	.align		4
        /*0000*/ 	.byte	0x04, 0x37
        /*0002*/ 	.short	(.L_13 - .L_12)
.L_12:
        /*0004*/ 	.word	0x00000082


	//----- nvinfo : EIATTR_KPARAM_INFO
	.align		4
.L_13:
        /*0008*/ 	.byte	0x04, 0x17
        /*000a*/ 	.short	(.L_15 - .L_14)
.L_14:
        /*000c*/ 	.word	0x00000000
        /*0010*/ 	.short	0x0001
        /*0012*/ 	.short	0x0008
        /*0014*/ 	.byte	0x00, 0xf5, 0x21, 0x00


	//----- nvinfo : EIATTR_KPARAM_INFO
	.align		4
.L_15:
        /*0018*/ 	.byte	0x04, 0x17
        /*001a*/ 	.short	(.L_17 - .L_16)
.L_16:
        /*001c*/ 	.word	0x00000000
        /*0020*/ 	.short	0x0000
        /*0022*/ 	.short	0x0000
        /*0024*/ 	.byte	0x00, 0xf5, 0x21, 0x00


	//----- nvinfo : EIATTR_SPARSE_MMA_MASK
	.align		4
.L_17:
        /*0028*/ 	.byte	0x03, 0x50
        /*002a*/ 	.short	0x0000


	//----- nvinfo : EIATTR_MAXREG_COUNT
	.align		4
        /*002c*/ 	.byte	0x03, 0x1b
        /*002e*/ 	.short	0x00ff


	//----- nvinfo : EIATTR_NUM_BARRIERS
	.align		4
        /*0030*/ 	.byte	0x02, 0x4c
        /*0032*/ 	.byte	0x01
	.zero		1


	//----- nvinfo : EIATTR_MERCURY_ISA_VERSION
	.align		4
        /*0034*/ 	.byte	0x03, 0x5f
        /*0036*/ 	.short	0x0101


	//----- nvinfo : EIATTR_VRC_CTA_INIT_COUNT
	.align		4
        /*0038*/ 	.byte	0x02, 0x4a
	.zero		1
	.zero		1


	//----- nvinfo : EIATTR_EXIT_INSTR_OFFSETS
	.align		4
        /*003c*/ 	.byte	0x04, 0x1c
        /*003e*/ 	.short	(.L_19 - .L_18)


	//   ....[0]....
.L_18:
        /*0040*/ 	.word	0x00000090


	//   ....[1]....
        /*0044*/ 	.word	0x00000390


	//----- nvinfo : EIATTR_CBANK_PARAM_SIZE
	.align		4
.L_19:
        /*0048*/ 	.byte	0x03, 0x19
        /*004a*/ 	.short	0x0010


	//----- nvinfo : EIATTR_PARAM_CBANK
	.align		4
        /*004c*/ 	.byte	0x04, 0x0a
        /*004e*/ 	.short	(.L_21 - .L_20)
	.align		4
.L_20:
        /*0050*/ 	.word	index@(.nv.constant0._Z10transpose2PfS_)
        /*0054*/ 	.short	0x0380
        /*0056*/ 	.short	0x0010


	//----- nvinfo : EIATTR_SW_WAR
	.align		4
.L_21:
        /*0058*/ 	.byte	0x04, 0x36
        /*005a*/ 	.short	(.L_23 - .L_22)
.L_22:
        /*005c*/ 	.word	0x00000008
.L_23:


//--------------------- .nv.info._Z9transposePfS_ --------------------------
	.section	.nv.info._Z9transposePfS_,"",@"SHT_CUDA_INFO"
	.sectionflags	@""
	.align	4


	//----- nvinfo : EIATTR_CUDA_API_VERSION
	.align		4
        /*0000*/ 	.byte	0x04, 0x37
        /*0002*/ 	.short	(.L_25 - .L_24)
.L_24:
        /*0004*/ 	.word	0x00000082


	//----- nvinfo : EIATTR_KPARAM_INFO
	.align		4
.L_25:
        /*0008*/ 	.byte	0x04, 0x17
        /*000a*/ 	.short	(.L_27 - .L_26)
.L_26:
        /*000c*/ 	.word	0x00000000
        /*0010*/ 	.short	0x0001
        /*0012*/ 	.short	0x0008
        /*0014*/ 	.byte	0x00, 0xf5, 0x21, 0x00


	//----- nvinfo : EIATTR_KPARAM_INFO
	.align		4
.L_27:
        /*0018*/ 	.byte	0x04, 0x17
        /*001a*/ 	.short	(.L_29 - .L_28)
.L_28:
        /*001c*/ 	.word	0x00000000
        /*0020*/ 	.short	0x0000
        /*0022*/ 	.short	0x0000
        /*0024*/ 	.byte	0x00, 0xf5, 0x21, 0x00


	//----- nvinfo : EIATTR_SPARSE_MMA_MASK
	.align		4
.L_29:
        /*0028*/ 	.byte	0x03, 0x50
        /*002a*/ 	.short	0x0000


	//----- nvinfo : EIATTR_MAXREG_COUNT
	.align		4
        /*002c*/ 	.byte	0x03, 0x1b
        /*002e*/ 	.short	0x00ff


	//----- nvinfo : EIATTR_MERCURY_ISA_VERSION
	.align		4
        /*0030*/ 	.byte	0x03, 0x5f
        /*0032*/ 	.short	0x0101


	//----- nvinfo : EIATTR_VRC_CTA_INIT_COUNT
	.align		4
        /*0034*/ 	.byte	0x02, 0x4a
	.zero		1
	.zero		1


	//----- nvinfo : EIATTR_EXIT_INSTR_OFFSETS
	.align		4
        /*0038*/ 	.byte	0x04, 0x1c
        /*003a*/ 	.short	(.L_31 - .L_30)


	//   ....[0]....
.L_30:
        /*003c*/ 	.word	0x00000090


	//   ....[1]....
        /*0040*/ 	.word	0x00000210


	//----- nvinfo : EIATTR_CBANK_PARAM_SIZE
	.align		4
.L_31:
        /*0044*/ 	.byte	0x03, 0x19
        /*0046*/ 	.short	0x0010


	//----- nvinfo : EIATTR_PARAM_CBANK
	.align		4
        /*0048*/ 	.byte	0x04, 0x0a
        /*004a*/ 	.short	(.L_33 - .L_32)
	.align		4
.L_32:
        /*004c*/ 	.word	index@(.nv.constant0._Z9transposePfS_)
        /*0050*/ 	.short	0x0380
        /*0052*/ 	.short	0x0010


	//----- nvinfo : EIATTR_SW_WAR
	.align		4
.L_33:
        /*0054*/ 	.byte	0x04, 0x36
        /*0056*/ 	.short	(.L_35 - .L_34)
.L_34:
        /*0058*/ 	.word	0x00000008
.L_35:


//--------------------- .nv.callgraph             --------------------------
	.section	.nv.callgraph,"",@"SHT_CUDA_CALLGRAPH"
	.align	4
	.sectionentsize	8
	.align		4
        /*0000*/ 	.word	0x00000000
	.align		4
        /*0004*/ 	.word	0xffffffff
	.align		4
        /*0008*/ 	.word	0x00000000
	.align		4
        /*000c*/ 	.word	0xfffffffe
	.align		4
        /*0010*/ 	.word	0x00000000
	.align		4
        /*0014*/ 	.word	0xfffffffd
	.align		4
        /*0018*/ 	.word	0x00000000
	.align		4
        /*001c*/ 	.word	0xfffffffc


//--------------------- .text._Z10transpose2PfS_  --------------------------
	.section	.text._Z10transpose2PfS_,"ax",@progbits
	.align	128
        .global         _Z10transpose2PfS_
        .type           _Z10transpose2PfS_,@function
        .size           _Z10transpose2PfS_,(.L_x_2 - _Z10transpose2PfS_)
        .other          _Z10transpose2PfS_,@"STO_CUDA_ENTRY STV_DEFAULT"
_Z10transpose2PfS_:
.text._Z10transpose2PfS_:
[----:B------:R-:W-:Y:S01]  /*0000*/  LDC R1, c[0x0][0x37c] ;  /* 0x0000df00ff017b82 */ /* 0x000fe20000000800 */
[----:B------:R-:W0:Y:S01]  /*0010*/  S2R R0, SR_CTAID.Y ;  /* 0x0000000000007919 */ /* 0x000e220000002600 */
[----:B------:R-:W0:Y:S01]  /*0020*/  S2R R7, SR_TID.Y ;  /* 0x0000000000077919 */ /* 0x000e220000002200 */
[----:B------:R-:W1:Y:S01]  /*0030*/  S2R R6, SR_CTAID.X ;  /* 0x0000000000067919 */ /* 0x000e620000002500 */
[----:B------:R-:W1:Y:S01]  /*0040*/  S2R R5, SR_TID.X ;  /* 0x0000000000057919 */ /* 0x000e620000002100 */
[----:B0-----:R-:W-:-:S04]  /*0050*/  LEA R10, R0, R7, 0x5 ;  /* 0x00000007000a7211 */ /* 0x001fc800078e28ff */
[----:B------:R-:W-:Y:S02]  /*0060*/  ISETP.GT.U32.AND P0, PT, R10, 0x4fff, PT ;  /* 0x00004fff0a00780c */ /* 0x000fe40003f04070 */
[----:B-1----:R-:W-:-:S04]  /*0070*/  LEA R9, R6, R5, 0x5 ;  /* 0x0000000506097211 */ /* 0x002fc800078e28ff */
[----:B------:R-:W-:-:S13]  /*0080*/  ISETP.GT.OR P0, PT, R9, 0x4fff, P0 ;  /* 0x00004fff0900780c */ /* 0x000fda0000704670 */
[----:B------:R-:W-:Y:S05]  /*0090*/  @P0 EXIT ;  /* 0x000000000000094d */ /* 0x000fea0003800000 */
[----:B------:R-:W0:Y:S01]  /*00a0*/  LDC R4, c[0x0][0x370] ;  /* 0x0000dc00ff047b82 */ /* 0x000e220000000800 */
[----:B------:R-:W1:Y:S07]  /*00b0*/  LDCU.64 UR6, c[0x0][0x358] ;  /* 0x00006b00ff0677ac */ /* 0x000e6e0008000a00 */
[----:B------:R-:W2:Y:S01]  /*00c0*/  LDC.64 R2, c[0x0][0x388] ;  /* 0x0000e200ff027b82 */ /* 0x000ea20000000a00 */
[----:B0-----:R-:W-:-:S05]  /*00d0*/  SHF.L.U32 R8, R4, 0x5, RZ ;  /* 0x0000000504087819 */ /* 0x001fca00000006ff */
[----:B------:R-:W-:-:S04]  /*00e0*/  IMAD R9, R10, R8, R9 ;  /* 0x000000080a097224 */ /* 0x000fc800078e0209 */
[----:B--2---:R-:W-:Y:S01]  /*00f0*/  IMAD.WIDE R10, R9, 0x4, R2 ;  /* 0x00000004090a7825 */ /* 0x004fe200078e0202 */
[CC--:B------:R-:W-:Y:S02]  /*0100*/  LEA R15, R4.reuse, R9.reuse, 0x9 ;  /* 0x00000009040f7211 */ /* 0x0c0fe400078e48ff */
[----:B------:R-:W-:-:S03]  /*0110*/  LEA R13, R4, R9, 0x8 ;  /* 0x00000009040d7211 */ /* 0x000fc600078e40ff */
[----:B------:R-:W-:Y:S01]  /*0120*/  IMAD R17, R4, 0x100, R15 ;  /* 0x0000010004117824 */ /* 0x000fe200078e020f */
[----:B-1----:R-:W2:Y:S01]  /*0130*/  LDG.E R10, desc[UR6][R10.64] ;  /* 0x000000060a0a7981 */ /* 0x002ea2000c1e1900 */
[----:B------:R-:W-:-:S04]  /*0140*/  IMAD.WIDE R12, R13, 0x4, R2 ;  /* 0x000000040d0c7825 */ /* 0x000fc800078e0202 */
[--C-:B------:R-:W-:Y:S02]  /*0150*/  IMAD.WIDE R14, R15, 0x4, R2.reuse ;  /* 0x000000040f0e7825 */ /* 0x100fe400078e0202 */
[----:B------:R-:W3:Y:S02]  /*0160*/  LDG.E R12, desc[UR6][R12.64] ;  /* 0x000000060c0c7981 */ /* 0x000ee4000c1e1900 */
[----:B------:R-:W-:Y:S02]  /*0170*/  IMAD.WIDE R2, R17, 0x4, R2 ;  /* 0x0000000411027825 */ /* 0x000fe400078e0202 */
[----:B------:R-:W4:Y:S04]  /*0180*/  LDG.E R14, desc[UR6][R14.64] ;  /* 0x000000060e0e7981 */ /* 0x000f28000c1e1900 */
[----:B------:R0:W5:Y:S01]  /*0190*/  LDG.E R18, desc[UR6][R2.64] ;  /* 0x0000000602127981 */ /* 0x000162000c1e1900 */
[----:B------:R-:W1:Y:S01]  /*01a0*/  S2UR UR5, SR_CgaCtaId ;  /* 0x00000000000579c3 */ /* 0x000e620000008800 */
[----:B------:R-:W-:-:S07]  /*01b0*/  UMOV UR4, 0x400 ;  /* 0x0000040000047882 */ /* 0x000fce0000000000 */
[----:B0-----:R-:W0:Y:S01]  /*01c0*/  LDC.64 R2, c[0x0][0x380] ;  /* 0x0000e000ff027b82 */ /* 0x001e220000000a00 */
[----:B-1----:R-:W-:-:S06]  /*01d0*/  ULEA UR4, UR5, UR4, 0x18 ;  /* 0x0000000405047291 */ /* 0x002fcc000f8ec0ff */
[----:B------:R-:W-:-:S05]  /*01e0*/  LEA R16, R5, UR4, 0x2 ;  /* 0x0000000405107c11 */ /* 0x000fca000f8e10ff */
[----:B------:R-:W-:Y:S01]  /*01f0*/  IMAD R9, R7, 0x84, R16 ;  /* 0x0000008407097824 */ /* 0x000fe200078e0210 */
[----:B------:R-:W-:-:S04]  /*0200*/  LEA R16, R5, R16, 0x7 ;  /* 0x0000001005107211 */ /* 0x000fc800078e38ff */
[----:B------:R-:W-:Y:S01]  /*0210*/  LEA R16, R7, R16, 0x2 ;  /* 0x0000001007107211 */ /* 0x000fe200078e10ff */
[----:B------:R-:W-:Y:S01]  /*0220*/  IMAD R6, R6, 0x20, R7 ;  /* 0x0000002006067824 */ /* 0x000fe200078e0207 */
[----:B------:R-:W-:-:S05]  /*0230*/  LEA R5, R0, R5, 0x5 ;  /* 0x0000000500057211 */ /* 0x000fca00078e28ff */
[----:B------:R-:W-:-:S05]  /*0240*/  IMAD R5, R8, R6, R5 ;  /* 0x0000000608057224 */ /* 0x000fca00078e0205 */
[CC--:B------:R-:W-:Y:S02]  /*0250*/  LEA R17, R4.reuse, R5.reuse, 0x9 ;  /* 0x0000000504117211 */ /* 0x0c0fe400078e48ff */
[C---:B------:R-:W-:Y:S02]  /*0260*/  LEA R7, R4.reuse, R5, 0x8 ;  /* 0x0000000504077211 */ /* 0x040fe400078e40ff */
[----:B------:R-:W-:Y:S01]  /*0270*/  LEA R21, R4, R17, 0x8 ;  /* 0x0000001104157211 */ /* 0x000fe200078e40ff */
[----:B0-----:R-:W-:-:S04]  /*0280*/  IMAD.WIDE R4, R5, 0x4, R2 ;  /* 0x0000000405047825 */ /* 0x001fc800078e0202 */
[--C-:B------:R-:W-:Y:S01]  /*0290*/  IMAD.WIDE R6, R7, 0x4, R2.reuse ;  /* 0x0000000407067825 */ /* 0x100fe200078e0202 */
[----:B--2---:R-:W-:Y:S04]  /*02a0*/  STS [R9], R10 ;  /* 0x0000000a09007388 */ /* 0x004fe80000000800 */
[----:B---3--:R-:W-:Y:S04]  /*02b0*/  STS [R9+0x420], R12 ;  /* 0x0004200c09007388 */ /* 0x008fe80000000800 */
[----:B----4-:R-:W-:Y:S04]  /*02c0*/  STS [R9+0x840], R14 ;  /* 0x0008400e09007388 */ /* 0x010fe80000000800 */
[----:B-----5:R0:W-:Y:S01]  /*02d0*/  STS [R9+0xc60], R18 ;  /* 0x000c601209007388 */ /* 0x0201e20000000800 */
[----:B------:R-:W-:Y:S06]  /*02e0*/  BAR.SYNC.DEFER_BLOCKING 0x0 ;  /* 0x0000000000007b1d */ /* 0x000fec0000010000 */
[----:B------:R-:W1:Y:S04]  /*02f0*/  LDS R11, [R16] ;  /* 0x00000000100b7984 */ /* 0x000e680000000800 */
[----:B------:R-:W2:Y:S04]  /*0300*/  LDS R13, [R16+0x20] ;  /* 0x00002000100d7984 */ /* 0x000ea80000000800 */
[----:B------:R-:W3:Y:S04]  /*0310*/  LDS R15, [R16+0x40] ;  /* 0x00004000100f7984 */ /* 0x000ee80000000800 */
[----:B------:R-:W4:Y:S01]  /*0320*/  LDS R19, [R16+0x60] ;  /* 0x0000600010137984 */ /* 0x000f220000000800 */
[----:B0-----:R-:W-:-:S04]  /*0330*/  IMAD.WIDE R8, R17, 0x4, R2 ;  /* 0x0000000411087825 */ /* 0x001fc800078e0202 */
[----:B------:R-:W-:Y:S01]  /*0340*/  IMAD.WIDE R2, R21, 0x4, R2 ;  /* 0x0000000415027825 */ /* 0x000fe200078e0202 */
[----:B-1----:R-:W-:Y:S04]  /*0350*/  STG.E desc[UR6][R4.64], R11 ;  /* 0x0000000b04007986 */ /* 0x002fe8000c101906 */
[----:B--2---:R-:W-:Y:S04]  /*0360*/  STG.E desc[UR6][R6.64], R13 ;  /* 0x0000000d06007986 */ /* 0x004fe8000c101906 */
[----:B---3--:R-:W-:Y:S04]  /*0370*/  STG.E desc[UR6][R8.64], R15 ;  /* 0x0000000f08007986 */ /* 0x008fe8000c101906 */
[----:B----4-:R-:W-:Y:S01]  /*0380*/  STG.E desc[UR6][R2.64], R19 ;  /* 0x0000001302007986 */ /* 0x010fe2000c101906 */
[----:B------:R-:W-:Y:S05]  /*0390*/  EXIT ;  /* 0x000000000000794d */ /* 0x000fea0003800000 */
.L_x_0:
[----:B------:R-:W-:-:S00]  /*03a0*/  BRA `(.L_x_0) ;  /* 0xfffffffc00fc7947 */ /* 0x000fc0000383ffff */
[----:B------:R-:W-:-:S00]  /*03b0*/  NOP ;  /* 0x0000000000007918 */ /* 0x000fc00000000000 */
        /* <DEDUP_REMOVED lines=12> */
.L_x_2:


//--------------------- .text._Z9transposePfS_    --------------------------
	.section	.text._Z9transposePfS_,"ax",@progbits
	.align	128
        .global         _Z9transposePfS_
        .type           _Z9transposePfS_,@function
        .size           _Z9transposePfS_,(.L_x_3 - _Z9transposePfS_)
        .other          _Z9transposePfS_,@"STO_CUDA_ENTRY STV_DEFAULT"
_Z9transposePfS_:
.text._Z9transposePfS_:
        /* <DEDUP_REMOVED lines=12> */
[----:B------:R-:W2:Y:S08]  /*00c0*/  LDC.64 R2, c[0x0][0x388] ;  /* 0x0000e200ff027b82 */ /* 0x000eb00000000a00 */
[----:B------:R-:W3:Y:S01]  /*00d0*/  LDC.64 R6, c[0x0][0x380] ;  /* 0x0000e000ff067b82 */ /* 0x000ee20000000a00 */
[----:B0-----:R-:W-:-:S05]  /*00e0*/  SHF.L.U32 R8, R12, 0x5, RZ ;  /* 0x000000050c087819 */ /* 0x001fca00000006ff */
[----:B------:R-:W-:-:S04]  /*00f0*/  IMAD R11, R9, R8, R0 ;  /* 0x00000008090b7224 */ /* 0x000fc800078e0200 */
[----:B--2---:R-:W-:-:S06]  /*0100*/  IMAD.WIDE R4, R11, 0x4, R2 ;  /* 0x000000040b047825 */ /* 0x004fcc00078e0202 */
[----:B-1----:R-:W2:Y:S01]  /*0110*/  LDG.E R5, desc[UR4][R4.64] ;  /* 0x0000000404057981 */ /* 0x002ea2000c1e1900 */
[----:B------:R-:W-:Y:S01]  /*0120*/  IMAD R9, R0, R8, R9 ;  /* 0x0000000800097224 */ /* 0x000fe200078e0209 */
[----:B------:R-:W-:-:S03]  /*0130*/  LEA R13, R12, R11, 0x8 ;  /* 0x0000000b0c0d7211 */ /* 0x000fc600078e40ff */
[----:B---3--:R-:W-:-:S04]  /*0140*/  IMAD.WIDE R6, R9, 0x4, R6 ;  /* 0x0000000409067825 */ /* 0x008fc800078e0206 */
[----:B------:R-:W-:Y:S01]  /*0150*/  IMAD.WIDE R8, R13, 0x4, R2 ;  /* 0x000000040d087825 */ /* 0x000fe200078e0202 */
[----:B--2---:R-:W-:Y:S05]  /*0160*/  STG.E desc[UR4][R6.64], R5 ;  /* 0x0000000506007986 */ /* 0x004fea000c101904 */
[----:B------:R-:W2:Y:S01]  /*0170*/  LDG.E R9, desc[UR4][R8.64] ;  /* 0x0000000408097981 */ /* 0x000ea2000c1e1900 */
[----:B------:R-:W-:-:S05]  /*0180*/  LEA R13, R12, R11, 0x9 ;  /* 0x0000000b0c0d7211 */ /* 0x000fca00078e48ff */
[--C-:B------:R-:W-:Y:S01]  /*0190*/  IMAD.WIDE R10, R13, 0x4, R2.reuse ;  /* 0x000000040d0a7825 */ /* 0x100fe200078e0202 */
[----:B------:R-:W-:Y:S01]  /*01a0*/  LEA R13, R12, R13, 0x8 ;  /* 0x0000000d0c0d7211 */ /* 0x000fe200078e40ff */
[----:B--2---:R-:W-:Y:S04]  /*01b0*/  STG.E desc[UR4][R6.64+0x20], R9 ;  /* 0x0000200906007986 */ /* 0x004fe8000c101904 */
[----:B------:R-:W2:Y:S01]  /*01c0*/  LDG.E R11, desc[UR4][R10.64] ;  /* 0x000000040a0b7981 */ /* 0x000ea2000c1e1900 */
[----:B------:R-:W-:-:S03]  /*01d0*/  IMAD.WIDE R2, R13, 0x4, R2 ;  /* 0x000000040d027825 */ /* 0x000fc600078e0202 */
[----:B--2---:R-:W-:Y:S04]  /*01e0*/  STG.E desc[UR4][R6.64+0x40], R11 ;  /* 0x0000400b06007986 */ /* 0x004fe8000c101904 */
[----:B------:R-:W2:Y:S04]  /*01f0*/  LDG.E R3, desc[UR4][R2.64] ;  /* 0x0000000402037981 */ /* 0x000ea8000c1e1900 */
[----:B--2---:R-:W-:Y:S01]  /*0200*/  STG.E desc[UR4][R6.64+0x60], R3 ;  /* 0x0000600306007986 */ /* 0x004fe2000c101904 */
[----:B------:R-:W-:Y:S05]  /*0210*/  EXIT ;  /* 0x000000000000794d */ /* 0x000fea0003800000 */
.L_x_1:
        /* <DEDUP_REMOVED lines=14> */
.L_x_3:


//--------------------- .nv.shared._Z10transpose2PfS_ --------------------------
	.section	.nv.shared._Z10transpose2PfS_,"aw",@nobits
	.sectionflags	@""
	.align	4
.nv.shared._Z10transpose2PfS_:
	.zero		5248


//--------------------- .nv.shared.reserved.0     --------------------------
	.section	.nv.shared.reserved.0,"aw",@nobits
	.weak		__nv_reservedSMEM_offset_0_alias
	.size		__nv_reservedSMEM_offset_0_alias, 0, 64
	.other		__nv_reservedSMEM_offset_0_alias,@"STO_CUDA_RESERVED_SHARED STV_DEFAULT"
__nv_reservedSMEM_offset_0_alias:
	.zero		0
	.zero		64


//--------------------- .nv.constant0._Z10transpose2PfS_ --------------------------
	.section	.nv.constant0._Z10transpose2PfS_,"a",@progbits
	.sectionflags	@""
	.align	4
.nv.constant0._Z10transpose2PfS_:
	.zero		912


//--------------------- .nv.constant0._Z9transposePfS_ --------------------------
	.section	.nv.constant0._Z9transposePfS_,"a",@progbits
	.sectionflags	@""
	.align	4
.nv.constant0._Z9transposePfS_:
	.zero		912


//--------------------- SYMBOLS --------------------------

	.type		.nv.reservedSmem.offset0,@object
	.size		.nv.reservedSmem.offset0,0x4
	.type		.nv.reservedSmem.cap,@object
	.size		.nv.reservedSmem.cap,0x4
